//
// Generated by NVIDIA NVVM Compiler
//
// Compiler Build ID: CL-36424714
// Cuda compilation tools, release 13.0, V13.0.88
// Based on NVVM 20.0.0
//

.version 9.0
.target sm_100
.address_size 64

	// .globl	_Z11fusedKernelPKfS0_Pfi

.visible .entry _Z11fusedKernelPKfS0_Pfi(
	.param .u64 .ptr .align 1 _Z11fusedKernelPKfS0_Pfi_param_0,
	.param .u64 .ptr .align 1 _Z11fusedKernelPKfS0_Pfi_param_1,
	.param .u64 .ptr .align 1 _Z11fusedKernelPKfS0_Pfi_param_2,
	.param .u32 _Z11fusedKernelPKfS0_Pfi_param_3
)
{
	.reg .pred 	%p<2>;
	.reg .b32 	%r<6>;
	.reg .b32 	%f<5>;
	.reg .b64 	%rd<11>;

	ld.param.u64 	%rd1, [_Z11fusedKernelPKfS0_Pfi_param_0];
	ld.param.u64 	%rd2, [_Z11fusedKernelPKfS0_Pfi_param_1];
	ld.param.u64 	%rd3, [_Z11fusedKernelPKfS0_Pfi_param_2];
	ld.param.u32 	%r2, [_Z11fusedKernelPKfS0_Pfi_param_3];
	mov.u32 	%r3, %ctaid.x;
	mov.u32 	%r4, %ntid.x;
	mov.u32 	%r5, %tid.x;
	mad.lo.s32 	%r1, %r3, %r4, %r5;
	setp.ge.s32 	%p1, %r1, %r2;
	@%p1 bra 	$L__BB0_2;
	cvta.to.global.u64 	%rd4, %rd1;
	cvta.to.global.u64 	%rd5, %rd2;
	cvta.to.global.u64 	%rd6, %rd3;
	mul.wide.s32 	%rd7, %r1, 4;
	add.s64 	%rd8, %rd4, %rd7;
	ld.global.f32 	%f1, [%rd8];
	add.s64 	%rd9, %rd5, %rd7;
	ld.global.f32 	%f2, [%rd9];
	add.f32 	%f3, %f1, %f2;
	mul.f32 	%f4, %f2, %f3;
	add.s64 	%rd10, %rd6, %rd7;
	st.global.f32 	[%rd10], %f4;
$L__BB0_2:
	ret;

}
	// .globl	_Z29stream_ordered_memory_examplev
.visible .entry _Z29stream_ordered_memory_examplev()
{


	ret;

}
	// .globl	_Z11tma_examplev
.visible .entry _Z11tma_examplev()
{


	ret;

}


// ===== COMPILED SASS (sm_100) =====

	.target	sm_100

	.elftype	@"ET_EXEC"


//--------------------- .note.nv.tkinfo           --------------------------
	.section	.note.nv.tkinfo,"",@"SHT_NOTE"
	.sectionflags	@"SHF_NOTE_NV_TKINFO"
	.tkinfo
        /*0018*/ 	.word	0x00000002
        /*0030*/ 	.string	""
        /*0030*/ 	.string	"ptxas"
        /*0030*/ 	.string	"Cuda compilation tools, release 13.0, V13.0.88"
        /*0030*/ 	.string	"Build cuda_13.0.r13.0/compiler.36424714_0"
        /*0030*/ 	.string	"-arch sm_100 -m 64 "



//--------------------- .note.nv.cuinfo           --------------------------
	.section	.note.nv.cuinfo,"",@"SHT_NOTE"
	.sectionflags	@"SHF_NOTE_NV_CUINFO"
        /*0018*/ 	.short	0x0002
        /*001a*/ 	.short	0x0064
        /*001c*/ 	.short	0x0082
	.zero		2


//--------------------- .nv.info                  --------------------------
	.section	.nv.info,"",@"SHT_CUDA_INFO"
	.align	4


	//----- nvinfo : EIATTR_REGCOUNT
	.align		4
        /*0000*/ 	.byte	0x04, 0x2f
        /*0002*/ 	.short	(.L_1 - .L_0)
	.align		4
.L_0:
        /*0004*/ 	.word	index@(_Z11fusedKernelPKfS0_Pfi)
        /*0008*/ 	.word	0x0000000c


	//----- nvinfo : EIATTR_FRAME_SIZE
	.align		4
.L_1:
        /*000c*/ 	.byte	0x04, 0x11
        /*000e*/ 	.short	(.L_3 - .L_2)
	.align		4
.L_2:
        /*0010*/ 	.word	index@(_Z11fusedKernelPKfS0_Pfi)
        /*0014*/ 	.word	0x00000000


	//----- nvinfo : EIATTR_REGCOUNT
	.align		4
.L_3:
        /*0018*/ 	.byte	0x04, 0x2f
        /*001a*/ 	.short	(.L_5 - .L_4)
	.align		4
.L_4:
        /*001c*/ 	.word	index@(_Z29stream_ordered_memory_examplev)
        /*0020*/ 	.word	0x00000004


	//----- nvinfo : EIATTR_FRAME_SIZE
	.align		4
.L_5:
        /*0024*/ 	.byte	0x04, 0x11
        /*0026*/ 	.short	(.L_7 - .L_6)
	.align		4
.L_6:
        /*0028*/ 	.word	index@(_Z29stream_ordered_memory_examplev)
        /*002c*/ 	.word	0x00000000


	//----- nvinfo : EIATTR_REGCOUNT
	.align		4
.L_7:
        /*0030*/ 	.byte	0x04, 0x2f
        /*0032*/ 	.short	(.L_9 - .L_8)
	.align		4
.L_8:
        /*0034*/ 	.word	index@(_Z11tma_examplev)
        /*0038*/ 	.word	0x00000004


	//----- nvinfo : EIATTR_FRAME_SIZE
	.align		4
.L_9:
        /*003c*/ 	.byte	0x04, 0x11
        /*003e*/ 	.short	(.L_11 - .L_10)
	.align		4
.L_10:
        /*0040*/ 	.word	index@(_Z11tma_examplev)
        /*0044*/ 	.word	0x00000000


	//----- nvinfo : EIATTR_MIN_STACK_SIZE
	.align		4
.L_11:
        /*0048*/ 	.byte	0x04, 0x12
        /*004a*/ 	.short	(.L_13 - .L_12)
	.align		4
.L_12:
        /*004c*/ 	.word	index@(_Z11tma_examplev)
        /*0050*/ 	.word	0x00000000


	//----- nvinfo : EIATTR_MIN_STACK_SIZE
	.align		4
.L_13:
        /*0054*/ 	.byte	0x04, 0x12
        /*0056*/ 	.short	(.L_15 - .L_14)
	.align		4
.L_14:
        /*0058*/ 	.word	index@(_Z29stream_ordered_memory_examplev)
        /*005c*/ 	.word	0x00000000


	//----- nvinfo : EIATTR_MIN_STACK_SIZE
	.align		4
.L_15:
        /*0060*/ 	.byte	0x04, 0x12
        /*0062*/ 	.short	(.L_17 - .L_16)
	.align		4
.L_16:
        /*0064*/ 	.word	index@(_Z11fusedKernelPKfS0_Pfi)
        /*0068*/ 	.word	0x00000000
.L_17:


//--------------------- .nv.compat                --------------------------
	.section	.nv.compat,"",@"SHT_CUDA_COMPAT_INFO"
	.align	4
        /*0000*/ 	.byte	0x02, 0x09, 0x00, 0x00, 0x02, 0x02, 0x01, 0x00, 0x02, 0x05, 0x05, 0x00, 0x03, 0x07, 0x01, 0x01
        /*0010*/ 	.byte	0x02, 0x03, 0x00, 0x00, 0x02, 0x06, 0x01, 0x00, 0x04, 0x0b, 0x08, 0x00, 0x09, 0x00, 0x00, 0x00
        /*0020*/ 	.byte	0x00, 0x00, 0x00, 0x00


//--------------------- .nv.info._Z11tma_examplev --------------------------
	.section	.nv.info._Z11tma_examplev,"",@"SHT_CUDA_INFO"
	.sectionflags	@""
	.align	4


	//----- nvinfo : EIATTR_CUDA_API_VERSION
	.align		4
        /*0000*/ 	.byte	0x04, 0x37
        /*0002*/ 	.short	(.L_19 - .L_18)
.L_18:
        /*0004*/ 	.word	0x00000082


	//----- nvinfo : EIATTR_SPARSE_MMA_MASK
	.align		4
.L_19:
        /*0008*/ 	.byte	0x03, 0x50
        /*000a*/ 	.short	0x0000


	//----- nvinfo : EIATTR_MAXREG_COUNT
	.align		4
        /*000c*/ 	.byte	0x03, 0x1b
        /*000e*/ 	.short	0x00ff


	//----- nvinfo : EIATTR_MERCURY_ISA_VERSION
	.align		4
        /*0010*/ 	.byte	0x03, 0x5f
        /*0012*/ 	.short	0x0101


	//----- nvinfo : EIATTR_VRC_CTA_INIT_COUNT
	.align		4
        /*0014*/ 	.byte	0x02, 0x4a
	.zero		1
	.zero		1


	//----- nvinfo : EIATTR_EXIT_INSTR_OFFSETS
	.align		4
        /*0018*/ 	.byte	0x04, 0x1c
        /*001a*/ 	.short	(.L_21 - .L_20)


	//   ....[0]....
.L_20:
        /*001c*/ 	.word	0x00000010


	//----- nvinfo : EIATTR_SW_WAR
	.align		4
.L_21:
        /*0020*/ 	.byte	0x04, 0x36
        /*0022*/ 	.short	(.L_23 - .L_22)
.L_22:
        /*0024*/ 	.word	0x00000008
.L_23:


//--------------------- .nv.info._Z29stream_ordered_memory_examplev --------------------------
	.section	.nv.info._Z29stream_ordered_memory_examplev,"",@"SHT_CUDA_INFO"
	.sectionflags	@""
	.align	4


	//----- nvinfo : EIATTR_CUDA_API_VERSION
	.align		4
        /*0000*/ 	.byte	0x04, 0x37
        /*0002*/ 	.short	(.L_25 - .L_24)
.L_24:
        /*0004*/ 	.word	0x00000082


	//----- nvinfo : EIATTR_SPARSE_MMA_MASK
	.align		4
.L_25:
        /*0008*/ 	.byte	0x03, 0x50
        /*000a*/ 	.short	0x0000


	//----- nvinfo : EIATTR_MAXREG_COUNT
	.align		4
        /*000c*/ 	.byte	0x03, 0x1b
        /*000e*/ 	.short	0x00ff


	//----- nvinfo : EIATTR_MERCURY_ISA_VERSION
	.align		4
        /*0010*/ 	.byte	0x03, 0x5f
        /*0012*/ 	.short	0x0101


	//----- nvinfo : EIATTR_VRC_CTA_INIT_COUNT
	.align		4
        /*0014*/ 	.byte	0x02, 0x4a
	.zero		1
	.zero		1


	//----- nvinfo : EIATTR_EXIT_INSTR_OFFSETS
	.align		4
        /*0018*/ 	.byte	0x04, 0x1c
        /*001a*/ 	.short	(.L_27 - .L_26)


	//   ....[0]....
.L_26:
        /*001c*/ 	.word	0x00000010


	//----- nvinfo : EIATTR_SW_WAR
	.align		4
.L_27:
        /*0020*/ 	.byte	0x04, 0x36
        /*0022*/ 	.short	(.L_29 - .L_28)
.L_28:
        /*0024*/ 	.word	0x00000008
.L_29:


//--------------------- .nv.info._Z11fusedKernelPKfS0_Pfi --------------------------
	.section	.nv.info._Z11fusedKernelPKfS0_Pfi,"",@"SHT_CUDA_INFO"
	.sectionflags	@""
	.align	4


	//----- nvinfo : EIATTR_CUDA_API_VERSION
	.align		4
        /*0000*/ 	.byte	0x04, 0x37
        /*0002*/ 	.short	(.L_31 - .L_30)
.L_30:
        /*0004*/ 	.word	0x00000082


	//----- nvinfo : EIATTR_KPARAM_INFO
	.align		4
.L_31:
        /*0008*/ 	.byte	0x04, 0x17
        /*000a*/ 	.short	(.L_33 - .L_32)
.L_32:
        /*000c*/ 	.word	0x00000000
        /*0010*/ 	.short	0x0003
        /*0012*/ 	.short	0x0018
        /*0014*/ 	.byte	0x00, 0xf0, 0x11, 0x00


	//----- nvinfo : EIATTR_KPARAM_INFO
	.align		4
.L_33:
        /*0018*/ 	.byte	0x04, 0x17
        /*001a*/ 	.short	(.L_35 - .L_34)
.L_34:
        /*001c*/ 	.word	0x00000000
        /*0020*/ 	.short	0x0002
        /*0022*/ 	.short	0x0010
        /*0024*/ 	.byte	0x00, 0xf5, 0x21, 0x00


	//----- nvinfo : EIATTR_KPARAM_INFO
	.align		4
.L_35:
        /*0028*/ 	.byte	0x04, 0x17
        /*002a*/ 	.short	(.L_37 - .L_36)
.L_36:
        /*002c*/ 	.word	0x00000000
        /*0030*/ 	.short	0x0001
        /*0032*/ 	.short	0x0008
        /*0034*/ 	.byte	0x00, 0xf5, 0x21, 0x00


	//----- nvinfo : EIATTR_KPARAM_INFO
	.align		4
.L_37:
        /*0038*/ 	.byte	0x04, 0x17
        /*003a*/ 	.short	(.L_39 - .L_38)
.L_38:
        /*003c*/ 	.word	0x00000000
        /*0040*/ 	.short	0x0000
        /*0042*/ 	.short	0x0000
        /*0044*/ 	.byte	0x00, 0xf5, 0x21, 0x00


	//----- nvinfo : EIATTR_SPARSE_MMA_MASK
	.align		4
.L_39:
        /*0048*/ 	.byte	0x03, 0x50
        /*004a*/ 	.short	0x0000


	//----- nvinfo : EIATTR_MAXREG_COUNT
	.align		4
        /*004c*/ 	.byte	0x03, 0x1b
        /*004e*/ 	.short	0x00ff


	//----- nvinfo : EIATTR_MERCURY_ISA_VERSION
	.align		4
        /*0050*/ 	.byte	0x03, 0x5f
        /*0052*/ 	.short	0x0101


	//----- nvinfo : EIATTR_VRC_CTA_INIT_COUNT
	.align		4
        /*0054*/ 	.byte	0x02, 0x4a
	.zero		1
	.zero		1


	//----- nvinfo : EIATTR_EXIT_INSTR_OFFSETS
	.align		4
        /*0058*/ 	.byte	0x04, 0x1c
        /*005a*/ 	.short	(.L_41 - .L_40)


	//   ....[0]....
.L_40:
        /*005c*/ 	.word	0x00000070


	//   ....[1]....
        /*0060*/ 	.word	0x00000140


	//----- nvinfo : EIATTR_CBANK_PARAM_SIZE
	.align		4
.L_41:
        /*0064*/ 	.byte	0x03, 0x19
        /*0066*/ 	.short	0x001c


	//----- nvinfo : EIATTR_PARAM_CBANK
	.align		4
        /*0068*/ 	.byte	0x04, 0x0a
        /*006a*/ 	.short	(.L_43 - .L_42)
	.align		4
.L_42:
        /*006c*/ 	.word	index@(.nv.constant0._Z11fusedKernelPKfS0_Pfi)
        /*0070*/ 	.short	0x0380
        /*0072*/ 	.short	0x001c


	//----- nvinfo : EIATTR_SW_WAR
	.align		4
.L_43:
        /*0074*/ 	.byte	0x04, 0x36
        /*0076*/ 	.short	(.L_45 - .L_44)
.L_44:
        /*0078*/ 	.word	0x00000008
.L_45:


//--------------------- .nv.callgraph             --------------------------
	.section	.nv.callgraph,"",@"SHT_CUDA_CALLGRAPH"
	.align	4
	.sectionentsize	8
	.align		4
        /*0000*/ 	.word	0x00000000
	.align		4
        /*0004*/ 	.word	0xffffffff
	.align		4
        /*0008*/ 	.word	0x00000000
	.align		4
        /*000c*/ 	.word	0xfffffffe
	.align		4
        /*0010*/ 	.word	0x00000000
	.align		4
        /*0014*/ 	.word	0xfffffffd
	.align		4
        /*0018*/ 	.word	0x00000000
	.align		4
        /*001c*/ 	.word	0xfffffffc


//--------------------- .text._Z11tma_examplev    --------------------------
	.section	.text._Z11tma_examplev,"ax",@progbits
	.align	128
        .global         _Z11tma_examplev
        .type           _Z11tma_examplev,@function
        .size           _Z11tma_examplev,(.L_x_3 - _Z11tma_examplev)
        .other          _Z11tma_examplev,@"STO_CUDA_ENTRY STV_DEFAULT"
_Z11tma_examplev:
.text._Z11tma_examplev:
[----:B------:R-:W-:Y:S01]  /*0000*/  LDC R1, c[0x0][0x37c] ;  /* 0x0000df00ff017b82 */ /* 0x000fe20000000800 */
[----:B------:R-:W-:Y:S05]  /*0010*/  EXIT ;  /* 0x000000000000794d */ /* 0x000fea0003800000 */
.L_x_0:
[----:B------:R-:W-:-:S00]  /*0020*/  BRA `(.L_x_0) ;  /* 0xfffffffc00fc7947 */ /* 0x000fc0000383ffff */
[----:B------:R-:W-:-:S00]  /*0030*/  NOP ;  /* 0x0000000000007918 */ /* 0x000fc00000000000 */
        /* <DEDUP_REMOVED lines=12> */
.L_x_3:


//--------------------- .text._Z29stream_ordered_memory_examplev --------------------------
	.section	.text._Z29stream_ordered_memory_examplev,"ax",@progbits
	.align	128
        .global         _Z29stream_ordered_memory_examplev
        .type           _Z29stream_ordered_memory_examplev,@function
        .size           _Z29stream_ordered_memory_examplev,(.L_x_4 - _Z29stream_ordered_memory_examplev)
        .other          _Z29stream_ordered_memory_examplev,@"STO_CUDA_ENTRY STV_DEFAULT"
_Z29stream_ordered_memory_examplev:
.text._Z29stream_ordered_memory_examplev:
[----:B------:R-:W-:Y:S01]  /*0000*/  LDC R1, c[0x0][0x37c] ;  /* 0x0000df00ff017b82 */ /* 0x000fe20000000800 */
[----:B------:R-:W-:Y:S05]  /*0010*/  EXIT ;  /* 0x000000000000794d */ /* 0x000fea0003800000 */
.L_x_1:
        /* <DEDUP_REMOVED lines=14> */
.L_x_4:


//--------------------- .text._Z11fusedKernelPKfS0_Pfi --------------------------
	.section	.text._Z11fusedKernelPKfS0_Pfi,"ax",@progbits
	.align	128
        .global         _Z11fusedKernelPKfS0_Pfi
        .type           _Z11fusedKernelPKfS0_Pfi,@function
        .size           _Z11fusedKernelPKfS0_Pfi,(.L_x_5 - _Z11fusedKernelPKfS0_Pfi)
        .other          _Z11fusedKernelPKfS0_Pfi,@"STO_CUDA_ENTRY STV_DEFAULT"
_Z11fusedKernelPKfS0_Pfi:
.text._Z11fusedKernelPKfS0_Pfi:
[----:B------:R-:W-:Y:S01]  /*0000*/  LDC R1, c[0x0][0x37c] ;  /* 0x0000df00ff017b82 */ /* 0x000fe20000000800 */
[----:B------:R-:W0:Y:S07]  /*0010*/  S2R R0, SR_TID.X ;  /* 0x0000000000007919 */ /* 0x000e2e0000002100 */
[----:B------:R-:W0:Y:S01]  /*0020*/  S2UR UR4, SR_CTAID.X ;  /* 0x00000000000479c3 */ /* 0x000e220000002500 */
[----:B------:R-:W1:Y:S07]  /*0030*/  LDCU UR5, c[0x0][0x398] ;  /* 0x00007300ff0577ac */ /* 0x000e6e0008000800 */
[----:B------:R-:W0:Y:S02]  /*0040*/  LDC R9, c[0x0][0x360] ;  /* 0x0000d800ff097b82 */ /* 0x000e240000000800 */
[----:B0-----:R-:W-:-:S05]  /*0050*/  IMAD R9, R9, UR4, R0 ;  /* 0x0000000409097c24 */ /* 0x001fca000f8e0200 */
[----:B-1----:R-:W-:-:S13]  /*0060*/  ISETP.GE.AND P0, PT, R9, UR5, PT ;  /* 0x0000000509007c0c */ /* 0x002fda000bf06270 */
[----:B------:R-:W-:Y:S05]  /*0070*/  @P0 EXIT ;  /* 0x000000000000094d */ /* 0x000fea0003800000 */
[----:B------:R-:W0:Y:S01]  /*0080*/  LDC.64 R2, c[0x0][0x380] ;  /* 0x0000e000ff027b82 */ /* 0x000e220000000a00 */
[----:B------:R-:W1:Y:S07]  /*0090*/  LDCU.64 UR4, c[0x0][0x358] ;  /* 0x00006b00ff0477ac */ /* 0x000e6e0008000a00 */
[----:B------:R-:W2:Y:S08]  /*00a0*/  LDC.64 R4, c[0x0][0x388] ;  /* 0x0000e200ff047b82 */ /* 0x000eb00000000a00 */
[----:B------:R-:W3:Y:S01]  /*00b0*/  LDC.64 R6, c[0x0][0x390] ;  /* 0x0000e400ff067b82 */ /* 0x000ee20000000a00 */
[----:B0-----:R-:W-:-:S06]  /*00c0*/  IMAD.WIDE R2, R9, 0x4, R2 ;  /* 0x0000000409027825 */ /* 0x001fcc00078e0202 */
[----:B-1----:R-:W4:Y:S01]  /*00d0*/  LDG.E R2, desc[UR4][R2.64] ;  /* 0x0000000402027981 */ /* 0x002f22000c1e1900 */
[----:B--2---:R-:W-:-:S06]  /*00e0*/  IMAD.WIDE R4, R9, 0x4, R4 ;  /* 0x0000000409047825 */ /* 0x004fcc00078e0204 */
[----:B------:R-:W4:Y:S01]  /*00f0*/  LDG.E R5, desc[UR4][R4.64] ;  /* 0x0000000404057981 */ /* 0x000f22000c1e1900 */
[----:B---3--:R-:W-:-:S04]  /*0100*/  IMAD.WIDE R6, R9, 0x4, R6 ;  /* 0x0000000409067825 */ /* 0x008fc800078e0206 */
[----:B----4-:R-:W-:-:S04]  /*0110*/  FADD R0, R2, R5 ;  /* 0x0000000502007221 */ /* 0x010fc80000000000 */
[----:B------:R-:W-:-:S05]  /*0120*/  FMUL R9, R5, R0 ;  /* 0x0000000005097220 */ /* 0x000fca0000400000 */
[----:B------:R-:W-:Y:S01]  /*0130*/  STG.E desc[UR4][R6.64], R9 ;  /* 0x0000000906007986 */ /* 0x000fe2000c101904 */
[----:B------:R-:W-:Y:S05]  /*0140*/  EXIT ;  /* 0x000000000000794d */ /* 0x000fea0003800000 */
.L_x_2:
        /* <DEDUP_REMOVED lines=11> */
.L_x_5:


//--------------------- .nv.shared.reserved.0     --------------------------
	.section	.nv.shared.reserved.0,"aw",@nobits
	.weak		__nv_reservedSMEM_offset_0_alias
	.size		__nv_reservedSMEM_offset_0_alias, 0, 64
	.other		__nv_reservedSMEM_offset_0_alias,@"STO_CUDA_RESERVED_SHARED STV_DEFAULT"
__nv_reservedSMEM_offset_0_alias:
	.zero		0
	.zero		64


//--------------------- .nv.constant0._Z11tma_examplev --------------------------
	.section	.nv.constant0._Z11tma_examplev,"a",@progbits
	.sectionflags	@""
	.align	4
.nv.constant0._Z11tma_examplev:
	.zero		896


//--------------------- .nv.constant0._Z29stream_ordered_memory_examplev --------------------------
	.section	.nv.constant0._Z29stream_ordered_memory_examplev,"a",@progbits
	.sectionflags	@""
	.align	4
.nv.constant0._Z29stream_ordered_memory_examplev:
	.zero		896


//--------------------- .nv.constant0._Z11fusedKernelPKfS0_Pfi --------------------------
	.section	.nv.constant0._Z11fusedKernelPKfS0_Pfi,"a",@progbits
	.sectionflags	@""
	.align	4
.nv.constant0._Z11fusedKernelPKfS0_Pfi:
	.zero		924


//--------------------- SYMBOLS --------------------------

	.type		.nv.reservedSmem.offset0,@object
	.size		.nv.reservedSmem.offset0,0x4
